//
// Generated by NVIDIA NVVM Compiler
//
// Compiler Build ID: CL-36424714
// Cuda compilation tools, release 13.0, V13.0.88
// Based on NVVM 20.0.0
//

.version 9.0
.target sm_100
.address_size 64

	// .globl	_Z5crackPcS_S_
.extern .func  (.param .b64 func_retval0) malloc
(
	.param .b64 malloc_param_0
)
;
.extern .func  (.param .b32 func_retval0) vprintf
(
	.param .b64 vprintf_param_0,
	.param .b64 vprintf_param_1
)
;
.extern .func free
(
	.param .b64 free_param_0
)
;
.global .align 1 .b8 $str[24] = {68, 101, 99, 114, 121, 112, 116, 101, 100, 32, 80, 97, 115, 115, 119, 111, 114, 100, 58, 32, 37, 115, 10};

.visible .entry _Z5crackPcS_S_(
	.param .u64 .ptr .align 1 _Z5crackPcS_S__param_0,
	.param .u64 .ptr .align 1 _Z5crackPcS_S__param_1,
	.param .u64 .ptr .align 1 _Z5crackPcS_S__param_2
)
{
	.local .align 8 .b8 	__local_depot0[16];
	.reg .b64 	%SP;
	.reg .b64 	%SPL;
	.reg .pred 	%p<32>;
	.reg .b16 	%rs<87>;
	.reg .b32 	%r<7>;
	.reg .b64 	%rd<24>;

	mov.u64 	%SPL, __local_depot0;
	cvta.local.u64 	%SP, %SPL;
	ld.param.u64 	%rd3, [_Z5crackPcS_S__param_0];
	ld.param.u64 	%rd4, [_Z5crackPcS_S__param_1];
	ld.param.u64 	%rd5, [_Z5crackPcS_S__param_2];
	cvta.to.global.u64 	%rd1, %rd5;
	cvta.to.global.u64 	%rd6, %rd4;
	cvta.to.global.u64 	%rd7, %rd3;
	add.u64 	%rd8, %SP, 0;
	add.u64 	%rd9, %SPL, 0;
	mov.u32 	%r1, %ctaid.x;
	cvt.u64.u32 	%rd10, %r1;
	add.s64 	%rd11, %rd7, %rd10;
	ld.global.u8 	%rs1, [%rd11];
	st.local.u8 	[%rd9], %rs1;
	mov.u32 	%r2, %ctaid.y;
	cvt.u64.u32 	%rd12, %r2;
	add.s64 	%rd13, %rd7, %rd12;
	ld.global.u8 	%rs2, [%rd13];
	st.local.u8 	[%rd9+1], %rs2;
	mov.u32 	%r3, %tid.x;
	cvt.u64.u32 	%rd14, %r3;
	add.s64 	%rd15, %rd6, %rd14;
	ld.global.u8 	%rs3, [%rd15];
	st.local.u8 	[%rd9+2], %rs3;
	mov.u32 	%r4, %tid.y;
	cvt.u64.u32 	%rd16, %r4;
	add.s64 	%rd17, %rd6, %rd16;
	ld.global.u8 	%rs4, [%rd17];
	st.local.u8 	[%rd9+3], %rs4;
	mov.b16 	%rs45, 0;
	st.local.u8 	[%rd9+4], %rs45;
	{ // callseq 0, 0
	.param .b64 param0;
	st.param.b64 	[param0], 11;
	.param .b64 retval0;
	call.uni (retval0), 
	malloc, 
	(
	param0
	);
	ld.param.b64 	%rd18, [retval0];
	} // callseq 0
	add.s16 	%rs46, %rs1, 2;
	cvt.s16.s8 	%rs77, %rs46;
	st.u8 	[%rd18], %rs46;
	add.s16 	%rs47, %rs1, -2;
	cvt.s16.s8 	%rs78, %rs47;
	st.u8 	[%rd18+1], %rs47;
	add.s16 	%rs48, %rs1, 1;
	cvt.s16.s8 	%rs79, %rs48;
	st.u8 	[%rd18+2], %rs48;
	add.s16 	%rs49, %rs2, 3;
	cvt.s16.s8 	%rs80, %rs49;
	st.u8 	[%rd18+3], %rs49;
	add.s16 	%rs50, %rs2, -3;
	cvt.s16.s8 	%rs81, %rs50;
	st.u8 	[%rd18+4], %rs50;
	add.s16 	%rs51, %rs2, -1;
	cvt.s16.s8 	%rs82, %rs51;
	st.u8 	[%rd18+5], %rs51;
	add.s16 	%rs52, %rs3, 2;
	cvt.s16.s8 	%rs83, %rs52;
	st.u8 	[%rd18+6], %rs52;
	add.s16 	%rs53, %rs3, -2;
	cvt.s16.s8 	%rs84, %rs53;
	st.u8 	[%rd18+7], %rs53;
	add.s16 	%rs54, %rs4, 4;
	cvt.s16.s8 	%rs85, %rs54;
	st.u8 	[%rd18+8], %rs54;
	add.s16 	%rs55, %rs4, -4;
	cvt.s16.s8 	%rs86, %rs55;
	st.u8 	[%rd18+9], %rs55;
	st.u8 	[%rd18+10], %rs45;
	setp.lt.s16 	%p1, %rs77, 123;
	@%p1 bra 	$L__BB0_2;
	add.s16 	%rs77, %rs1, -23;
	st.u8 	[%rd18], %rs77;
	bra.uni 	$L__BB0_4;
$L__BB0_2:
	setp.gt.s16 	%p2, %rs77, 96;
	@%p2 bra 	$L__BB0_4;
	sub.s16 	%rs77, -64, %rs1;
	st.u8 	[%rd18], %rs77;
$L__BB0_4:
	setp.gt.s16 	%p3, %rs78, 122;
	@%p3 bra 	$L__BB0_7;
	setp.gt.s16 	%p4, %rs78, 96;
	@%p4 bra 	$L__BB0_8;
	sub.s16 	%rs78, -60, %rs1;
	st.u8 	[%rd18+1], %rs78;
	bra.uni 	$L__BB0_8;
$L__BB0_7:
	add.s16 	%rs78, %rs1, -27;
	st.u8 	[%rd18+1], %rs78;
$L__BB0_8:
	setp.gt.s16 	%p5, %rs79, 122;
	@%p5 bra 	$L__BB0_11;
	setp.gt.s16 	%p6, %rs79, 96;
	@%p6 bra 	$L__BB0_12;
	sub.s16 	%rs79, -63, %rs1;
	st.u8 	[%rd18+2], %rs79;
	bra.uni 	$L__BB0_12;
$L__BB0_11:
	add.s16 	%rs79, %rs1, -24;
	st.u8 	[%rd18+2], %rs79;
$L__BB0_12:
	setp.gt.s16 	%p7, %rs80, 122;
	@%p7 bra 	$L__BB0_15;
	setp.gt.s16 	%p8, %rs80, 96;
	@%p8 bra 	$L__BB0_16;
	sub.s16 	%rs80, -65, %rs2;
	st.u8 	[%rd18+3], %rs80;
	bra.uni 	$L__BB0_16;
$L__BB0_15:
	add.s16 	%rs80, %rs2, -22;
	st.u8 	[%rd18+3], %rs80;
$L__BB0_16:
	setp.gt.s16 	%p9, %rs81, 122;
	@%p9 bra 	$L__BB0_19;
	setp.gt.s16 	%p10, %rs81, 96;
	@%p10 bra 	$L__BB0_20;
	sub.s16 	%rs81, -59, %rs2;
	st.u8 	[%rd18+4], %rs81;
	bra.uni 	$L__BB0_20;
$L__BB0_19:
	add.s16 	%rs81, %rs2, -28;
	st.u8 	[%rd18+4], %rs81;
$L__BB0_20:
	setp.gt.s16 	%p11, %rs82, 122;
	@%p11 bra 	$L__BB0_23;
	setp.gt.s16 	%p12, %rs82, 96;
	@%p12 bra 	$L__BB0_24;
	sub.s16 	%rs82, -61, %rs2;
	st.u8 	[%rd18+5], %rs82;
	bra.uni 	$L__BB0_24;
$L__BB0_23:
	add.s16 	%rs82, %rs2, -26;
	st.u8 	[%rd18+5], %rs82;
$L__BB0_24:
	setp.gt.s16 	%p13, %rs83, 57;
	@%p13 bra 	$L__BB0_27;
	setp.gt.s16 	%p14, %rs83, 47;
	@%p14 bra 	$L__BB0_28;
	sub.s16 	%rs83, 94, %rs3;
	st.u8 	[%rd18+6], %rs83;
	bra.uni 	$L__BB0_28;
$L__BB0_27:
	add.s16 	%rs83, %rs3, -7;
	st.u8 	[%rd18+6], %rs83;
$L__BB0_28:
	setp.gt.s16 	%p15, %rs84, 57;
	@%p15 bra 	$L__BB0_31;
	setp.gt.s16 	%p16, %rs84, 47;
	@%p16 bra 	$L__BB0_32;
	sub.s16 	%rs84, 98, %rs3;
	st.u8 	[%rd18+7], %rs84;
	bra.uni 	$L__BB0_32;
$L__BB0_31:
	add.s16 	%rs84, %rs3, -11;
	st.u8 	[%rd18+7], %rs84;
$L__BB0_32:
	setp.gt.s16 	%p17, %rs85, 57;
	@%p17 bra 	$L__BB0_35;
	setp.gt.s16 	%p18, %rs85, 47;
	@%p18 bra 	$L__BB0_36;
	sub.s16 	%rs85, 92, %rs4;
	st.u8 	[%rd18+8], %rs85;
	bra.uni 	$L__BB0_36;
$L__BB0_35:
	add.s16 	%rs85, %rs4, -5;
	st.u8 	[%rd18+8], %rs85;
$L__BB0_36:
	setp.gt.s16 	%p19, %rs86, 57;
	@%p19 bra 	$L__BB0_50;
	setp.gt.s16 	%p20, %rs86, 47;
	@%p20 bra 	$L__BB0_51;
	sub.s16 	%rs86, 100, %rs4;
	st.u8 	[%rd18+9], %rs86;
	bra.uni 	$L__BB0_51;
$L__BB0_39:
	ld.global.u8 	%rs58, [%rd1+1];
	and.b16  	%rs59, %rs78, 255;
	setp.ne.s16 	%p22, %rs59, %rs58;
	@%p22 bra 	$L__BB0_52;
	ld.global.u8 	%rs60, [%rd1+2];
	and.b16  	%rs61, %rs79, 255;
	setp.ne.s16 	%p23, %rs61, %rs60;
	@%p23 bra 	$L__BB0_52;
	ld.global.u8 	%rs62, [%rd1+3];
	and.b16  	%rs63, %rs80, 255;
	setp.ne.s16 	%p24, %rs63, %rs62;
	@%p24 bra 	$L__BB0_52;
	ld.global.u8 	%rs64, [%rd1+4];
	and.b16  	%rs65, %rs81, 255;
	setp.ne.s16 	%p25, %rs65, %rs64;
	@%p25 bra 	$L__BB0_52;
	ld.global.u8 	%rs66, [%rd1+5];
	and.b16  	%rs67, %rs82, 255;
	setp.ne.s16 	%p26, %rs67, %rs66;
	@%p26 bra 	$L__BB0_52;
	ld.global.u8 	%rs68, [%rd1+6];
	and.b16  	%rs69, %rs83, 255;
	setp.ne.s16 	%p27, %rs69, %rs68;
	@%p27 bra 	$L__BB0_52;
	ld.global.u8 	%rs70, [%rd1+7];
	and.b16  	%rs71, %rs84, 255;
	setp.ne.s16 	%p28, %rs71, %rs70;
	@%p28 bra 	$L__BB0_52;
	ld.global.u8 	%rs72, [%rd1+8];
	and.b16  	%rs73, %rs85, 255;
	setp.ne.s16 	%p29, %rs73, %rs72;
	@%p29 bra 	$L__BB0_52;
	ld.global.u8 	%rs74, [%rd1+9];
	and.b16  	%rs75, %rs86, 255;
	setp.ne.s16 	%p30, %rs75, %rs74;
	@%p30 bra 	$L__BB0_52;
	ld.global.u8 	%rs76, [%rd1+10];
	setp.ne.s16 	%p31, %rs76, 0;
	@%p31 bra 	$L__BB0_52;
	add.u64 	%rd19, %SP, 8;
	add.u64 	%rd20, %SPL, 8;
	st.local.u64 	[%rd20], %rd8;
	mov.u64 	%rd22, $str;
	cvta.global.u64 	%rd23, %rd22;
	{ // callseq 1, 0
	.param .b64 param0;
	st.param.b64 	[param0], %rd23;
	.param .b64 param1;
	st.param.b64 	[param1], %rd19;
	.param .b32 retval0;
	call.uni (retval0), 
	vprintf, 
	(
	param0, 
	param1
	);
	ld.param.b32 	%r5, [retval0];
	} // callseq 1
	bra.uni 	$L__BB0_52;
$L__BB0_50:
	add.s16 	%rs86, %rs4, -13;
	st.u8 	[%rd18+9], %rs86;
$L__BB0_51:
	ld.global.u8 	%rs56, [%rd1];
	and.b16  	%rs57, %rs77, 255;
	setp.eq.s16 	%p21, %rs57, %rs56;
	@%p21 bra 	$L__BB0_39;
$L__BB0_52:
	{ // callseq 2, 0
	.param .b64 param0;
	st.param.b64 	[param0], %rd18;
	call.uni 
	free, 
	(
	param0
	);
	} // callseq 2
	ret;

}


// ===== COMPILED SASS (sm_100) =====

	.target	sm_100

	.elftype	@"ET_EXEC"


//--------------------- .note.nv.tkinfo           --------------------------
	.section	.note.nv.tkinfo,"",@"SHT_NOTE"
	.sectionflags	@"SHF_NOTE_NV_TKINFO"
	.tkinfo
        /*0018*/ 	.word	0x00000002
        /*0030*/ 	.string	""
        /*0030*/ 	.string	"ptxas"
        /*0030*/ 	.string	"Cuda compilation tools, release 13.0, V13.0.88"
        /*0030*/ 	.string	"Build cuda_13.0.r13.0/compiler.36424714_0"
        /*0030*/ 	.string	"-arch sm_100 -m 64 "



//--------------------- .note.nv.cuinfo           --------------------------
	.section	.note.nv.cuinfo,"",@"SHT_NOTE"
	.sectionflags	@"SHF_NOTE_NV_CUINFO"
        /*0018*/ 	.short	0x0002
        /*001a*/ 	.short	0x0064
        /*001c*/ 	.short	0x0082
	.zero		2


//--------------------- .nv.info                  --------------------------
	.section	.nv.info,"",@"SHT_CUDA_INFO"
	.align	4


	//----- nvinfo : EIATTR_REGCOUNT
	.align		4
        /*0000*/ 	.byte	0x04, 0x2f
        /*0002*/ 	.short	(.L_2 - .L_1)
	.align		4
.L_1:
        /*0004*/ 	.word	index@(_Z5crackPcS_S_)
        /*0008*/ 	.word	0x0000001e


	//----- nvinfo : EIATTR_FRAME_SIZE
	.align		4
.L_2:
        /*000c*/ 	.byte	0x04, 0x11
        /*000e*/ 	.short	(.L_4 - .L_3)
	.align		4
.L_3:
        /*0010*/ 	.word	index@(_Z5crackPcS_S_)
        /*0014*/ 	.word	0x00000010


	//----- nvinfo : EIATTR_MIN_STACK_SIZE
	.align		4
.L_4:
        /*0018*/ 	.byte	0x04, 0x12
        /*001a*/ 	.short	(.L_6 - .L_5)
	.align		4
.L_5:
        /*001c*/ 	.word	index@(_Z5crackPcS_S_)
        /*0020*/ 	.word	0x00000010
.L_6:


//--------------------- .nv.compat                --------------------------
	.section	.nv.compat,"",@"SHT_CUDA_COMPAT_INFO"
	.align	4
        /*0000*/ 	.byte	0x02, 0x09, 0x00, 0x00, 0x02, 0x02, 0x01, 0x00, 0x02, 0x05, 0x05, 0x00, 0x03, 0x07, 0x01, 0x01
        /*0010*/ 	.byte	0x02, 0x03, 0x00, 0x00, 0x02, 0x06, 0x01, 0x00, 0x04, 0x0b, 0x08, 0x00, 0x09, 0x00, 0x00, 0x00
        /*0020*/ 	.byte	0x00, 0x00, 0x00, 0x00


//--------------------- .nv.info._Z5crackPcS_S_   --------------------------
	.section	.nv.info._Z5crackPcS_S_,"",@"SHT_CUDA_INFO"
	.sectionflags	@""
	.align	4


	//----- nvinfo : EIATTR_CUDA_API_VERSION
	.align		4
        /*0000*/ 	.byte	0x04, 0x37
        /*0002*/ 	.short	(.L_8 - .L_7)
.L_7:
        /*0004*/ 	.word	0x00000082


	//----- nvinfo : EIATTR_KPARAM_INFO
	.align		4
.L_8:
        /*0008*/ 	.byte	0x04, 0x17
        /*000a*/ 	.short	(.L_10 - .L_9)
.L_9:
        /*000c*/ 	.word	0x00000000
        /*0010*/ 	.short	0x0002
        /*0012*/ 	.short	0x0010
        /*0014*/ 	.byte	0x00, 0xf5, 0x21, 0x00


	//----- nvinfo : EIATTR_KPARAM_INFO
	.align		4
.L_10:
        /*0018*/ 	.byte	0x04, 0x17
        /*001a*/ 	.short	(.L_12 - .L_11)
.L_11:
        /*001c*/ 	.word	0x00000000
        /*0020*/ 	.short	0x0001
        /*0022*/ 	.short	0x0008
        /*0024*/ 	.byte	0x00, 0xf5, 0x21, 0x00


	//----- nvinfo : EIATTR_KPARAM_INFO
	.align		4
.L_12:
        /*0028*/ 	.byte	0x04, 0x17
        /*002a*/ 	.short	(.L_14 - .L_13)
.L_13:
        /*002c*/ 	.word	0x00000000
        /*0030*/ 	.short	0x0000
        /*0032*/ 	.short	0x0000
        /*0034*/ 	.byte	0x00, 0xf5, 0x21, 0x00


	//----- nvinfo : EIATTR_SPARSE_MMA_MASK
	.align		4
.L_14:
        /*0038*/ 	.byte	0x03, 0x50
        /*003a*/ 	.short	0x0000


	//----- nvinfo : EIATTR_MAXREG_COUNT
	.align		4
        /*003c*/ 	.byte	0x03, 0x1b
        /*003e*/ 	.short	0x00ff


	//----- nvinfo : EIATTR_EXTERNS
	.align		4
        /*0040*/ 	.byte	0x04, 0x0f
        /*0042*/ 	.short	(.L_16 - .L_15)


	//   ....[0]....
	.align		4
.L_15:
        /*0044*/ 	.word	index@(malloc)


	//   ....[1]....
	.align		4
        /*0048*/ 	.word	index@(vprintf)


	//   ....[2]....
	.align		4
        /*004c*/ 	.word	index@(free)


	//----- nvinfo : EIATTR_MERCURY_ISA_VERSION
	.align		4
.L_16:
        /*0050*/ 	.byte	0x03, 0x5f
        /*0052*/ 	.short	0x0101


	//----- nvinfo : EIATTR_VRC_CTA_INIT_COUNT
	.align		4
        /*0054*/ 	.byte	0x02, 0x4a
	.zero		1
	.zero		1


	//----- nvinfo : EIATTR_SYSCALL_OFFSETS
	.align		4
        /*0058*/ 	.byte	0x04, 0x46
        /*005a*/ 	.short	(.L_18 - .L_17)


	//   ....[0]....
.L_17:
        /*005c*/ 	.word	0x00000260


	//   ....[1]....
        /*0060*/ 	.word	0x000011e0


	//   ....[2]....
        /*0064*/ 	.word	0x00001250


	//----- nvinfo : EIATTR_EXIT_INSTR_OFFSETS
	.align		4
.L_18:
        /*0068*/ 	.byte	0x04, 0x1c
        /*006a*/ 	.short	(.L_20 - .L_19)


	//   ....[0]....
.L_19:
        /*006c*/ 	.word	0x00001260


	//----- nvinfo : EIATTR_CRS_STACK_SIZE
	.align		4
.L_20:
        /*0070*/ 	.byte	0x04, 0x1e
        /*0072*/ 	.short	(.L_22 - .L_21)
.L_21:
        /*0074*/ 	.word	0x00000000


	//----- nvinfo : EIATTR_CBANK_PARAM_SIZE
	.align		4
.L_22:
        /*0078*/ 	.byte	0x03, 0x19
        /*007a*/ 	.short	0x0018


	//----- nvinfo : EIATTR_PARAM_CBANK
	.align		4
        /*007c*/ 	.byte	0x04, 0x0a
        /*007e*/ 	.short	(.L_24 - .L_23)
	.align		4
.L_23:
        /*0080*/ 	.word	index@(.nv.constant0._Z5crackPcS_S_)
        /*0084*/ 	.short	0x0380
        /*0086*/ 	.short	0x0018


	//----- nvinfo : EIATTR_SW_WAR
	.align		4
.L_24:
        /*0088*/ 	.byte	0x04, 0x36
        /*008a*/ 	.short	(.L_26 - .L_25)
.L_25:
        /*008c*/ 	.word	0x00000008
.L_26:


//--------------------- .nv.callgraph             --------------------------
	.section	.nv.callgraph,"",@"SHT_CUDA_CALLGRAPH"
	.align	4
	.sectionentsize	8
	.align		4
        /*0000*/ 	.word	0x00000000
	.align		4
        /*0004*/ 	.word	0xffffffff
	.align		4
        /*0008*/ 	.word	index@(_Z5crackPcS_S_)
	.align		4
        /*000c*/ 	.word	index@(free)
	.align		4
        /*0010*/ 	.word	index@(_Z5crackPcS_S_)
	.align		4
        /*0014*/ 	.word	index@(vprintf)
	.align		4
        /*0018*/ 	.word	index@(_Z5crackPcS_S_)
	.align		4
        /*001c*/ 	.word	index@(malloc)
	.align		4
        /*0020*/ 	.word	0x00000000
	.align		4
        /*0024*/ 	.word	0xfffffffe
	.align		4
        /*0028*/ 	.word	0x00000000
	.align		4
        /*002c*/ 	.word	0xfffffffd
	.align		4
        /*0030*/ 	.word	0x00000000
	.align		4
        /*0034*/ 	.word	0xfffffffc


//--------------------- .nv.constant4             --------------------------
	.section	.nv.constant4,"a",@progbits
	.align	8
	.align		8
.nv.constant4:
        /*0000*/ 	.dword	malloc
	.align		8
        /*0008*/ 	.dword	vprintf
	.align		8
        /*0010*/ 	.dword	free
	.align		8
        /*0018*/ 	.dword	$str


//--------------------- .text._Z5crackPcS_S_      --------------------------
	.section	.text._Z5crackPcS_S_,"ax",@progbits
	.align	128
        .global         _Z5crackPcS_S_
        .type           _Z5crackPcS_S_,@function
        .size           _Z5crackPcS_S_,(.L_x_28 - _Z5crackPcS_S_)
        .other          _Z5crackPcS_S_,@"STO_CUDA_ENTRY STV_DEFAULT"
_Z5crackPcS_S_:
.text._Z5crackPcS_S_:
[----:B------:R-:W0:Y:S01]  /*0000*/  LDC R1, c[0x0][0x37c] ;  /* 0x0000df00ff017b82 */ /* 0x000e220000000800 */
[----:B------:R-:W1:Y:S07]  /*0010*/  S2R R2, SR_TID.X ;  /* 0x0000000000027919 */ /* 0x000e6e0000002100 */
[----:B------:R-:W2:Y:S01]  /*0020*/  S2UR UR4, SR_CTAID.X ;  /* 0x00000000000479c3 */ /* 0x000ea20000002500 */
[----:B------:R-:W2:Y:S01]  /*0030*/  LDCU.128 UR8, c[0x0][0x380] ;  /* 0x00007000ff0877ac */ /* 0x000ea20008000c00 */
[----:B0-----:R-:W-:Y:S01]  /*0040*/  VIADD R1, R1, 0xfffffff0 ;  /* 0xfffffff001017836 */ /* 0x001fe20000000000 */
[----:B------:R-:W0:Y:S01]  /*0050*/  S2R R22, SR_TID.Y ;  /* 0x0000000000167919 */ /* 0x000e220000002200 */
[----:B------:R-:W3:Y:S04]  /*0060*/  LDCU.64 UR36, c[0x0][0x358] ;  /* 0x00006b00ff2477ac */ /* 0x000ee80008000a00 */
[----:B------:R-:W4:Y:S01]  /*0070*/  S2UR UR5, SR_CTAID.Y ;  /* 0x00000000000579c3 */ /* 0x000f220000002600 */
[----:B--2---:R-:W-:-:S04]  /*0080*/  UIADD3 UR6, UP0, UPT, UR4, UR8, URZ ;  /* 0x0000000804067290 */ /* 0x004fc8000ff1e0ff */
[----:B------:R-:W-:Y:S01]  /*0090*/  UIADD3.X UR7, UPT, UPT, URZ, UR9, URZ, UP0, !UPT ;  /* 0x00000009ff077290 */ /* 0x000fe200087fe4ff */
[----:B-1----:R-:W-:Y:S01]  /*00a0*/  IADD3 R2, P0, PT, R2, UR10, RZ ;  /* 0x0000000a02027c10 */ /* 0x002fe2000ff1e0ff */
[----:B----4-:R-:W-:Y:S01]  /*00b0*/  UIADD3 UR5, UP1, UPT, UR5, UR8, URZ ;  /* 0x0000000805057290 */ /* 0x010fe2000ff3e0ff */
[----:B0-----:R-:W-:-:S03]  /*00c0*/  IADD3 R22, P1, PT, R22, UR10, RZ ;  /* 0x0000000a16167c10 */ /* 0x001fc6000ff3e0ff */
[----:B------:R-:W-:Y:S01]  /*00d0*/  UIADD3.X UR4, UPT, UPT, URZ, UR9, URZ, UP1, !UPT ;  /* 0x00000009ff047290 */ /* 0x000fe20008ffe4ff */
[----:B------:R-:W-:Y:S02]  /*00e0*/  IMAD.U32 R24, RZ, RZ, UR6 ;  /* 0x00000006ff187e24 */ /* 0x000fe4000f8e00ff */
[----:B------:R-:W-:Y:S02]  /*00f0*/  IMAD.U32 R26, RZ, RZ, UR5 ;  /* 0x00000005ff1a7e24 */ /* 0x000fe4000f8e00ff */
[----:B------:R-:W-:Y:S02]  /*0100*/  IMAD.X R3, RZ, RZ, UR11, P0 ;  /* 0x0000000bff037e24 */ /* 0x000fe400080e06ff */
[----:B------:R-:W-:Y:S02]  /*0110*/  IMAD.X R23, RZ, RZ, UR11, P1 ;  /* 0x0000000bff177e24 */ /* 0x000fe400088e06ff */
[----:B------:R-:W-:Y:S01]  /*0120*/  IMAD.U32 R25, RZ, RZ, UR7 ;  /* 0x00000007ff197e24 */ /* 0x000fe2000f8e00ff */
[----:B---3--:R-:W2:Y:S01]  /*0130*/  LDG.E.U8 R2, desc[UR36][R2.64] ;  /* 0x0000002402027981 */ /* 0x008ea2000c1e1100 */
[----:B------:R-:W-:-:S03]  /*0140*/  IMAD.U32 R27, RZ, RZ, UR4 ;  /* 0x00000004ff1b7e24 */ /* 0x000fc6000f8e00ff */
[----:B------:R-:W3:Y:S04]  /*0150*/  LDG.E.U8 R22, desc[UR36][R22.64] ;  /* 0x0000002416167981 */ /* 0x000ee8000c1e1100 */
[----:B------:R-:W4:Y:S04]  /*0160*/  LDG.E.U8 R24, desc[UR36][R24.64] ;  /* 0x0000002418187981 */ /* 0x000f28000c1e1100 */
[----:B------:R-:W5:Y:S01]  /*0170*/  LDG.E.U8 R26, desc[UR36][R26.64] ;  /* 0x000000241a1a7981 */ /* 0x000f62000c1e1100 */
[----:B------:R-:W-:Y:S01]  /*0180*/  MOV R0, 0x0 ;  /* 0x0000000000007802 */ /* 0x000fe20000000f00 */
[----:B------:R-:W0:Y:S01]  /*0190*/  LDCU UR4, c[0x0][0x2f8] ;  /* 0x00005f00ff0477ac */ /* 0x000e220008000800 */
[----:B------:R-:W-:Y:S01]  /*01a0*/  IMAD.MOV.U32 R4, RZ, RZ, 0xb ;  /* 0x0000000bff047424 */ /* 0x000fe200078e00ff */
[----:B------:R1:W-:Y:S01]  /*01b0*/  STL.U8 [R1+0x4], RZ ;  /* 0x000004ff01007387 */ /* 0x0003e20000100000 */
[----:B------:R1:W1:Y:S01]  /*01c0*/  LDC.64 R6, c[0x4][R0] ;  /* 0x0100000000067b82 */ /* 0x0002620000000a00 */
[----:B------:R-:W0:Y:S01]  /*01d0*/  LDCU UR5, c[0x0][0x2fc] ;  /* 0x00005f80ff0577ac */ /* 0x000e220008000800 */
[----:B------:R-:W-:Y:S01]  /*01e0*/  IMAD.MOV.U32 R5, RZ, RZ, RZ ;  /* 0x000000ffff057224 */ /* 0x000fe200078e00ff */
[----:B0-----:R-:W-:-:S05]  /*01f0*/  IADD3 R18, P0, PT, R1, UR4, RZ ;  /* 0x0000000401127c10 */ /* 0x001fca000ff1e0ff */
[----:B------:R-:W-:Y:S01]  /*0200*/  IMAD.X R19, RZ, RZ, UR5, P0 ;  /* 0x00000005ff137e24 */ /* 0x000fe200080e06ff */
[----:B--2---:R0:W-:Y:S04]  /*0210*/  STL.U8 [R1+0x2], R2 ;  /* 0x0000020201007387 */ /* 0x0041e80000100000 */
[----:B---3--:R0:W-:Y:S04]  /*0220*/  STL.U8 [R1+0x3], R22 ;  /* 0x0000031601007387 */ /* 0x0081e80000100000 */
[----:B----4-:R0:W-:Y:S04]  /*0230*/  STL.U8 [R1], R24 ;  /* 0x0000001801007387 */ /* 0x0101e80000100000 */
[----:B-1---5:R0:W-:Y:S02]  /*0240*/  STL.U8 [R1+0x1], R26 ;  /* 0x0000011a01007387 */ /* 0x0221e40000100000 */
[----:B------:R-:W-:-:S07]  /*0250*/  LEPC R20, `(.L_x_0) ;  /* 0x000000001014794e */ /* 0x000fce0000000000 */
[----:B0-----:R-:W-:Y:S05]  /*0260*/  CALL.ABS.NOINC R6 ;  /* 0x0000000006007343 */ /* 0x001fea0003c00000 */
.L_x_0:
[C---:B------:R-:W-:Y:S02]  /*0270*/  VIADD R3, R24.reuse, 0x2 ;  /* 0x0000000218037836 */ /* 0x040fe40000000000 */
[----:B------:R-:W-:Y:S02]  /*0280*/  IMAD.MOV.U32 R17, RZ, RZ, R5 ;  /* 0x000000ffff117224 */ /* 0x000fe400078e0005 */
[----:B------:R-:W-:Y:S01]  /*0290*/  IMAD.MOV.U32 R16, RZ, RZ, R4 ;  /* 0x000000ffff107224 */ /* 0x000fe200078e0004 */
[C---:B------:R-:W-:Y:S01]  /*02a0*/  PRMT R0, R3.reuse, 0x8880, RZ ;  /* 0x0000888003007816 */ /* 0x040fe200000000ff */
[----:B------:R-:W-:Y:S01]  /*02b0*/  VIADD R5, R24, 0xfffffffe ;  /* 0xfffffffe18057836 */ /* 0x000fe20000000000 */
[----:B------:R-:W-:Y:S01]  /*02c0*/  PRMT R6, R3, 0x8880, RZ ;  /* 0x0000888003067816 */ /* 0x000fe200000000ff */
[----:B------:R-:W-:Y:S01]  /*02d0*/  VIADD R9, R26, 0x3 ;  /* 0x000000031a097836 */ /* 0x000fe20000000000 */
[----:B------:R-:W-:Y:S01]  /*02e0*/  ISETP.GE.AND P1, PT, R0, 0x7b, PT ;  /* 0x0000007b0000780c */ /* 0x000fe20003f26270 */
[----:B------:R-:W-:Y:S01]  /*02f0*/  VIADD R21, R2, 0x2 ;  /* 0x0000000202157836 */ /* 0x000fe20000000000 */
[----:B------:R0:W-:Y:S01]  /*0300*/  ST.E.U8 desc[UR36][R16.64+0x1], R5 ;  /* 0x0000010510007985 */ /* 0x0001e2000c101124 */
[----:B------:R-:W-:Y:S01]  /*0310*/  VIADD R7, R24, 0x1 ;  /* 0x0000000118077836 */ /* 0x000fe20000000000 */
[----:B------:R-:W-:Y:S01]  /*0320*/  PRMT R0, R5, 0x8880, RZ ;  /* 0x0000888005007816 */ /* 0x000fe200000000ff */
[----:B------:R-:W-:Y:S01]  /*0330*/  VIADD R15, R26, 0xffffffff ;  /* 0xffffffff1a0f7836 */ /* 0x000fe20000000000 */
[----:B------:R-:W-:Y:S01]  /*0340*/  PRMT R10, R9, 0x8880, RZ ;  /* 0x00008880090a7816 */ /* 0x000fe200000000ff */
[----:B------:R-:W-:Y:S01]  /*0350*/  VIADD R23, R2, 0xfffffffe ;  /* 0xfffffffe02177836 */ /* 0x000fe20000000000 */
[----:B------:R1:W-:Y:S01]  /*0360*/  ST.E.U8 desc[UR36][R16.64+0x2], R7 ;  /* 0x0000020710007985 */ /* 0x0003e2000c101124 */
[----:B------:R-:W-:Y:S01]  /*0370*/  PRMT R8, R7, 0x8880, RZ ;  /* 0x0000888007087816 */ /* 0x000fe200000000ff */
[----:B------:R-:W-:Y:S01]  /*0380*/  VIADD R25, R22, 0x4 ;  /* 0x0000000416197836 */ /* 0x000fe20000000000 */
[----:B------:R-:W-:Y:S01]  /*0390*/  PRMT R0, R0, 0x7710, RZ ;  /* 0x0000771000007816 */ /* 0x000fe200000000ff */
[----:B------:R-:W-:Y:S01]  /*03a0*/  VIADD R27, R22, 0xfffffffc ;  /* 0xfffffffc161b7836 */ /* 0x000fe20000000000 */
[----:B------:R2:W-:Y:S01]  /*03b0*/  ST.E.U8 desc[UR36][R16.64], R3 ;  /* 0x0000000310007985 */ /* 0x0005e2000c101124 */
[----:B0-----:R-:W-:Y:S01]  /*03c0*/  PRMT R5, R21, 0x8880, RZ ;  /* 0x0000888015057816 */ /* 0x001fe200000000ff */
[----:B------:R-:W-:Y:S01]  /*03d0*/  VIADD R11, R26, 0xfffffffd ;  /* 0xfffffffd1a0b7836 */ /* 0x000fe20000000000 */
[----:B------:R-:W-:Y:S01]  /*03e0*/  PRMT R4, R23, 0x8880, RZ ;  /* 0x0000888017047816 */ /* 0x000fe200000000ff */
[----:B------:R-:W-:Y:S01]  /*03f0*/  ST.E.U8 desc[UR36][R16.64+0xa], RZ ;  /* 0x00000aff10007985 */ /* 0x000fe2000c101124 */
[----:B------:R-:W-:-:S02]  /*0400*/  PRMT R20, R15, 0x8880, RZ ;  /* 0x000088800f147816 */ /* 0x000fc400000000ff */
[----:B-1----:R-:W-:Y:S01]  /*0410*/  PRMT R7, R10, 0x7710, RZ ;  /* 0x000077100a077816 */ /* 0x002fe200000000ff */
[----:B------:R-:W-:Y:S01]  /*0420*/  ST.E.U8 desc[UR36][R16.64+0x5], R15 ;  /* 0x0000050f10007985 */ /* 0x000fe2000c101124 */
[----:B------:R-:W-:Y:S01]  /*0430*/  PRMT R10, R5, 0x7710, RZ ;  /* 0x00007710050a7816 */ /* 0x000fe200000000ff */
[----:B------:R-:W-:Y:S01]  /*0440*/  @P1 VIADD R5, R24, 0xffffffe9 ;  /* 0xffffffe918051836 */ /* 0x000fe20000000000 */
[----:B------:R-:W-:Y:S01]  /*0450*/  PRMT R14, R11, 0x8880, RZ ;  /* 0x000088800b0e7816 */ /* 0x000fe200000000ff */
[----:B------:R-:W-:Y:S01]  /*0460*/  ST.E.U8 desc[UR36][R16.64+0x6], R21 ;  /* 0x0000061510007985 */ /* 0x000fe2000c101124 */
[----:B--2---:R-:W-:Y:S02]  /*0470*/  PRMT R3, R6, 0x7710, RZ ;  /* 0x0000771006037816 */ /* 0x004fe400000000ff */
[----:B------:R-:W-:Y:S01]  /*0480*/  PRMT R6, R8, 0x7710, RZ ;  /* 0x0000771008067816 */ /* 0x000fe200000000ff */
[----:B------:R-:W-:Y:S01]  /*0490*/  ST.E.U8 desc[UR36][R16.64+0x7], R23 ;  /* 0x0000071710007985 */ /* 0x000fe2000c101124 */
[----:B------:R-:W-:-:S02]  /*04a0*/  PRMT R8, R14, 0x7710, RZ ;  /* 0x000077100e087816 */ /* 0x000fc400000000ff */
[----:B------:R-:W-:Y:S01]  /*04b0*/  PRMT R14, R0, 0x9910, RZ ;  /* 0x00009910000e7816 */ /* 0x000fe200000000ff */
[----:B------:R-:W-:Y:S01]  /*04c0*/  ST.E.U8 desc[UR36][R16.64+0x8], R25 ;  /* 0x0000081910007985 */ /* 0x000fe2000c101124 */
[----:B------:R-:W-:Y:S02]  /*04d0*/  PRMT R12, R25, 0x8880, RZ ;  /* 0x00008880190c7816 */ /* 0x000fe400000000ff */
[----:B------:R-:W-:Y:S01]  /*04e0*/  PRMT R13, R27, 0x8880, RZ ;  /* 0x000088801b0d7816 */ /* 0x000fe200000000ff */
[----:B------:R-:W-:Y:S01]  /*04f0*/  ST.E.U8 desc[UR36][R16.64+0x9], R27 ;  /* 0x0000091b10007985 */ /* 0x000fe2000c101124 */
[----:B------:R-:W-:Y:S02]  /*0500*/  PRMT R12, R12, 0x7710, RZ ;  /* 0x000077100c0c7816 */ /* 0x000fe400000000ff */
[----:B------:R-:W-:Y:S01]  /*0510*/  PRMT R13, R13, 0x7710, RZ ;  /* 0x000077100d0d7816 */ /* 0x000fe200000000ff */
[----:B------:R-:W-:Y:S01]  /*0520*/  @P1 ST.E.U8 desc[UR36][R16.64], R5 ;  /* 0x0000000510001985 */ /* 0x000fe2000c101124 */
[----:B------:R-:W-:-:S03]  /*0530*/  @P1 PRMT R3, R5, 0x7610, R3 ;  /* 0x0000761005031816 */ /* 0x000fc60000000003 */
[----:B------:R0:W-:Y:S04]  /*0540*/  ST.E.U8 desc[UR36][R16.64+0x4], R11 ;  /* 0x0000040b10007985 */ /* 0x0001e8000c101124 */
[----:B------:R1:W-:Y:S01]  /*0550*/  ST.E.U8 desc[UR36][R16.64+0x3], R9 ;  /* 0x0000030910007985 */ /* 0x0003e2000c101124 */
[----:B0-----:R-:W-:Y:S01]  /*0560*/  PRMT R11, R4, 0x7710, RZ ;  /* 0x00007710040b7816 */ /* 0x001fe200000000ff */
[----:B------:R-:W-:Y:S01]  /*0570*/  IMAD.MOV.U32 R4, RZ, RZ, R14 ;  /* 0x000000ffff047224 */ /* 0x000fe200078e000e */
[----:B-1----:R-:W-:-:S04]  /*0580*/  PRMT R9, R20, 0x7710, RZ ;  /* 0x0000771014097816 */ /* 0x002fc800000000ff */
[----:B------:R-:W-:Y:S01]  /*0590*/  ISETP.GT.AND P0, PT, R4, 0x7a, PT ;  /* 0x0000007a0400780c */ /* 0x000fe20003f04270 */
[----:B------:R-:W-:-:S12]  /*05a0*/  @P1 BRA `(.L_x_1) ;  /* 0x00000000001c1947 */ /* 0x000fd80003800000 */
[----:B------:R-:W-:-:S04]  /*05b0*/  PRMT R5, R3, 0x9910, RZ ;  /* 0x0000991003057816 */ /* 0x000fc800000000ff */
[----:B------:R-:W-:-:S13]  /*05c0*/  ISETP.GT.AND P1, PT, R5, 0x60, PT ;  /* 0x000000600500780c */ /* 0x000fda0003f24270 */
[----:B------:R-:W-:-:S05]  /*05d0*/  @!P1 IMAD.MOV R5, RZ, RZ, -R24 ;  /* 0x000000ffff059224 */ /* 0x000fca00078e0a18 */
[----:B------:R-:W-:-:S05]  /*05e0*/  @!P1 PRMT R5, R5, 0x7710, RZ ;  /* 0x0000771005059816 */ /* 0x000fca00000000ff */
[----:B------:R-:W-:-:S05]  /*05f0*/  @!P1 VIADD R5, R5, 0xffffffc0 ;  /* 0xffffffc005059836 */ /* 0x000fca0000000000 */
[----:B------:R0:W-:Y:S01]  /*0600*/  @!P1 ST.E.U8 desc[UR36][R16.64], R5 ;  /* 0x0000000510009985 */ /* 0x0001e2000c101124 */
[----:B------:R-:W-:-:S07]  /*0610*/  @!P1 PRMT R3, R5, 0x7610, R3 ;  /* 0x0000761005039816 */ /* 0x000fce0000000003 */
.L_x_1:
[----:B0-----:R-:W-:Y:S02]  /*0620*/  PRMT R5, R12, 0x7610, R5 ;  /* 0x000076100c057816 */ /* 0x001fe40000000005 */
[----:B------:R-:W-:Y:S01]  /*0630*/  PRMT R12, R13, 0x7610, R12 ;  /* 0x000076100d0c7816 */ /* 0x000fe2000000000c */
[----:B------:R-:W-:Y:S06]  /*0640*/  @P0 BRA `(.L_x_2) ;  /* 0x0000000000200947 */ /* 0x000fec0003800000 */
[----:B------:R-:W-:-:S13]  /*0650*/  ISETP.GT.AND P0, PT, R4, 0x60, PT ;  /* 0x000000600400780c */ /* 0x000fda0003f04270 */
[----:B------:R-:W-:Y:S05]  /*0660*/  @P0 BRA `(.L_x_3) ;  /* 0x0000000000240947 */ /* 0x000fea0003800000 */
[----:B------:R-:W-:-:S05]  /*0670*/  IMAD.MOV R13, RZ, RZ, -R24 ;  /* 0x000000ffff0d7224 */ /* 0x000fca00078e0a18 */
[----:B------:R-:W-:-:S05]  /*0680*/  PRMT R13, R13, 0x7710, RZ ;  /* 0x000077100d0d7816 */ /* 0x000fca00000000ff */
[----:B------:R-:W-:-:S05]  /*0690*/  VIADD R13, R13, 0xffffffc4 ;  /* 0xffffffc40d0d7836 */ /* 0x000fca0000000000 */
[----:B------:R1:W-:Y:S01]  /*06a0*/  ST.E.U8 desc[UR36][R16.64+0x1], R13 ;  /* 0x0000010d10007985 */ /* 0x0003e2000c101124 */
[----:B------:R-:W-:Y:S01]  /*06b0*/  PRMT R0, R13, 0x7610, R0 ;  /* 0x000076100d007816 */ /* 0x000fe20000000000 */
[----:B------:R-:W-:Y:S06]  /*06c0*/  BRA `(.L_x_3) ;  /* 0x00000000000c7947 */ /* 0x000fec0003800000 */
.L_x_2:
[----:B------:R-:W-:-:S05]  /*06d0*/  VIADD R13, R24, 0xffffffe5 ;  /* 0xffffffe5180d7836 */ /* 0x000fca0000000000 */
[----:B------:R0:W-:Y:S01]  /*06e0*/  ST.E.U8 desc[UR36][R16.64+0x1], R13 ;  /* 0x0000010d10007985 */ /* 0x0001e2000c101124 */
[----:B------:R-:W-:-:S07]  /*06f0*/  PRMT R0, R13, 0x7610, R0 ;  /* 0x000076100d007816 */ /* 0x000fce0000000000 */
.L_x_3:
[----:B------:R-:W-:-:S04]  /*0700*/  PRMT R4, R6, 0x9910, RZ ;  /* 0x0000991006047816 */ /* 0x000fc800000000ff */
[----:B------:R-:W-:-:S13]  /*0710*/  ISETP.GT.AND P0, PT, R4, 0x7a, PT ;  /* 0x0000007a0400780c */ /* 0x000fda0003f04270 */
[----:B------:R-:W-:Y:S05]  /*0720*/  @P0 BRA `(.L_x_4) ;  /* 0x0000000000200947 */ /* 0x000fea0003800000 */
[----:B------:R-:W-:-:S13]  /*0730*/  ISETP.GT.AND P0, PT, R4, 0x60, PT ;  /* 0x000000600400780c */ /* 0x000fda0003f04270 */
[----:B------:R-:W-:Y:S05]  /*0740*/  @P0 BRA `(.L_x_5) ;  /* 0x0000000000240947 */ /* 0x000fea0003800000 */
[----:B01----:R-:W-:-:S05]  /*0750*/  IMAD.MOV R13, RZ, RZ, -R24 ;  /* 0x000000ffff0d7224 */ /* 0x003fca00078e0a18 */
[----:B------:R-:W-:-:S05]  /*0760*/  PRMT R13, R13, 0x7710, RZ ;  /* 0x000077100d0d7816 */ /* 0x000fca00000000ff */
[----:B------:R-:W-:-:S05]  /*0770*/  VIADD R13, R13, 0xffffffc1 ;  /* 0xffffffc10d0d7836 */ /* 0x000fca0000000000 */
[----:B------:R2:W-:Y:S01]  /*0780*/  ST.E.U8 desc[UR36][R16.64+0x2], R13 ;  /* 0x0000020d10007985 */ /* 0x0005e2000c101124 */
[----:B------:R-:W-:Y:S01]  /*0790*/  PRMT R6, R13, 0x7610, R6 ;  /* 0x000076100d067816 */ /* 0x000fe20000000006 */
[----:B------:R-:W-:Y:S06]  /*07a0*/  BRA `(.L_x_5) ;  /* 0x00000000000c7947 */ /* 0x000fec0003800000 */
.L_x_4:
[----:B01----:R-:W-:-:S05]  /*07b0*/  VIADD R13, R24, 0xffffffe8 ;  /* 0xffffffe8180d7836 */ /* 0x003fca0000000000 */
[----:B------:R3:W-:Y:S01]  /*07c0*/  ST.E.U8 desc[UR36][R16.64+0x2], R13 ;  /* 0x0000020d10007985 */ /* 0x0007e2000c101124 */
[----:B------:R-:W-:-:S07]  /*07d0*/  PRMT R6, R13, 0x7610, R6 ;  /* 0x000076100d067816 */ /* 0x000fce0000000006 */
.L_x_5:
[----:B------:R-:W-:-:S04]  /*07e0*/  PRMT R4, R7, 0x9910, RZ ;  /* 0x0000991007047816 */ /* 0x000fc800000000ff */
[----:B------:R-:W-:-:S13]  /*07f0*/  ISETP.GT.AND P0, PT, R4, 0x7a, PT ;  /* 0x0000007a0400780c */ /* 0x000fda0003f04270 */
[----:B------:R-:W-:Y:S05]  /*0800*/  @P0 BRA `(.L_x_6) ;  /* 0x0000000000200947 */ /* 0x000fea0003800000 */
[----:B------:R-:W-:-:S13]  /*0810*/  ISETP.GT.AND P0, PT, R4, 0x60, PT ;  /* 0x000000600400780c */ /* 0x000fda0003f04270 */
[----:B------:R-:W-:Y:S05]  /*0820*/  @P0 BRA `(.L_x_7) ;  /* 0x0000000000240947 */ /* 0x000fea0003800000 */
[----:B0123--:R-:W-:-:S05]  /*0830*/  IMAD.MOV R13, RZ, RZ, -R26 ;  /* 0x000000ffff0d7224 */ /* 0x00ffca00078e0a1a */
[----:B------:R-:W-:-:S05]  /*0840*/  PRMT R13, R13, 0x7710, RZ ;  /* 0x000077100d0d7816 */ /* 0x000fca00000000ff */
[----:B------:R-:W-:-:S05]  /*0850*/  VIADD R13, R13, 0xffffffbf ;  /* 0xffffffbf0d0d7836 */ /* 0x000fca0000000000 */
[----:B------:R4:W-:Y:S01]  /*0860*/  ST.E.U8 desc[UR36][R16.64+0x3], R13 ;  /* 0x0000030d10007985 */ /* 0x0009e2000c101124 */
[----:B------:R-:W-:Y:S01]  /*0870*/  PRMT R7, R13, 0x7610, R7 ;  /* 0x000076100d077816 */ /* 0x000fe20000000007 */
[----:B------:R-:W-:Y:S06]  /*0880*/  BRA `(.L_x_7) ;  /* 0x00000000000c7947 */ /* 0x000fec0003800000 */
.L_x_6:
[----:B0123--:R-:W-:-:S05]  /*0890*/  VIADD R13, R26, 0xffffffea ;  /* 0xffffffea1a0d7836 */ /* 0x00ffca0000000000 */
[----:B------:R0:W-:Y:S01]  /*08a0*/  ST.E.U8 desc[UR36][R16.64+0x3], R13 ;  /* 0x0000030d10007985 */ /* 0x0001e2000c101124 */
[----:B------:R-:W-:-:S07]  /*08b0*/  PRMT R7, R13, 0x7610, R7 ;  /* 0x000076100d077816 */ /* 0x000fce0000000007 */
.L_x_7:
[----:B------:R-:W-:-:S04]  /*08c0*/  PRMT R4, R8, 0x9910, RZ ;  /* 0x0000991008047816 */ /* 0x000fc800000000ff */
[----:B------:R-:W-:-:S13]  /*08d0*/  ISETP.GT.AND P0, PT, R4, 0x7a, PT ;  /* 0x0000007a0400780c */ /* 0x000fda0003f04270 */
[----:B------:R-:W-:Y:S05]  /*08e0*/  @P0 BRA `(.L_x_8) ;  /* 0x0000000000200947 */ /* 0x000fea0003800000 */
[----:B------:R-:W-:-:S13]  /*08f0*/  ISETP.GT.AND P0, PT, R4, 0x60, PT ;  /* 0x000000600400780c */ /* 0x000fda0003f04270 */
[----:B------:R-:W-:Y:S05]  /*0900*/  @P0 BRA `(.L_x_9) ;  /* 0x0000000000240947 */ /* 0x000fea0003800000 */
[----:B01234-:R-:W-:-:S05]  /*0910*/  IMAD.MOV R13, RZ, RZ, -R26 ;  /* 0x000000ffff0d7224 */ /* 0x01ffca00078e0a1a */
[----:B------:R-:W-:-:S05]  /*0920*/  PRMT R13, R13, 0x7710, RZ ;  /* 0x000077100d0d7816 */ /* 0x000fca00000000ff */
[----:B------:R-:W-:-:S05]  /*0930*/  VIADD R13, R13, 0xffffffc5 ;  /* 0xffffffc50d0d7836 */ /* 0x000fca0000000000 */
[----:B------:R0:W-:Y:S01]  /*0940*/  ST.E.U8 desc[UR36][R16.64+0x4], R13 ;  /* 0x0000040d10007985 */ /* 0x0001e2000c101124 */
[----:B------:R-:W-:Y:S01]  /*0950*/  PRMT R8, R13, 0x7610, R8 ;  /* 0x000076100d087816 */ /* 0x000fe20000000008 */
[----:B------:R-:W-:Y:S06]  /*0960*/  BRA `(.L_x_9) ;  /* 0x00000000000c7947 */ /* 0x000fec0003800000 */
.L_x_8:
[----:B01234-:R-:W-:-:S05]  /*0970*/  VIADD R13, R26, 0xffffffe4 ;  /* 0xffffffe41a0d7836 */ /* 0x01ffca0000000000 */
[----:B------:R0:W-:Y:S01]  /*0980*/  ST.E.U8 desc[UR36][R16.64+0x4], R13 ;  /* 0x0000040d10007985 */ /* 0x0001e2000c101124 */
[----:B------:R-:W-:-:S07]  /*0990*/  PRMT R8, R13, 0x7610, R8 ;  /* 0x000076100d087816 */ /* 0x000fce0000000008 */
.L_x_9:
        /* <DEDUP_REMOVED lines=11> */
.L_x_10:
[----:B01234-:R-:W-:-:S05]  /*0a50*/  VIADD R13, R26, 0xffffffe6 ;  /* 0xffffffe61a0d7836 */ /* 0x01ffca0000000000 */
[----:B------:R0:W-:Y:S01]  /*0a60*/  ST.E.U8 desc[UR36][R16.64+0x5], R13 ;  /* 0x0000050d10007985 */ /* 0x0001e2000c101124 */
[----:B------:R-:W-:-:S07]  /*0a70*/  PRMT R9, R13, 0x7610, R9 ;  /* 0x000076100d097816 */ /* 0x000fce0000000009 */
.L_x_11:
[----:B------:R-:W-:Y:S01]  /*0a80*/  PRMT R4, R10, 0x9910, RZ ;  /* 0x000099100a047816 */ /* 0x000fe200000000ff */
[----:B------:R-:W-:Y:S03]  /*0a90*/  BSSY.RECONVERGENT B0, `(.L_x_12) ;  /* 0x000000e000007945 */ /* 0x000fe60003800200 */
        /* <DEDUP_REMOVED lines=10> */
.L_x_13:
[----:B01234-:R-:W-:-:S05]  /*0b40*/  VIADD R13, R2, 0xfffffff9 ;  /* 0xfffffff9020d7836 */ /* 0x01ffca0000000000 */
[----:B------:R0:W-:Y:S01]  /*0b50*/  ST.E.U8 desc[UR36][R16.64+0x6], R13 ;  /* 0x0000060d10007985 */ /* 0x0001e2000c101124 */
[----:B------:R-:W-:-:S07]  /*0b60*/  PRMT R10, R13, 0x7610, R10 ;  /* 0x000076100d0a7816 */ /* 0x000fce000000000a */
.L_x_14:
[----:B------:R-:W-:Y:S05]  /*0b70*/  BSYNC.RECONVERGENT B0 ;  /* 0x0000000000007941 */ /* 0x000fea0003800200 */
.L_x_12:
        /* <DEDUP_REMOVED lines=12> */
.L_x_16:
[----:B01234-:R-:W-:-:S05]  /*0c40*/  VIADD R13, R2, 0xfffffff5 ;  /* 0xfffffff5020d7836 */ /* 0x01ffca0000000000 */
[----:B------:R0:W-:Y:S01]  /*0c50*/  ST.E.U8 desc[UR36][R16.64+0x7], R13 ;  /* 0x0000070d10007985 */ /* 0x0001e2000c101124 */
[----:B------:R-:W-:-:S07]  /*0c60*/  PRMT R11, R13, 0x7610, R11 ;  /* 0x000076100d0b7816 */ /* 0x000fce000000000b */
.L_x_17:
[----:B------:R-:W-:Y:S05]  /*0c70*/  BSYNC.RECONVERGENT B0 ;  /* 0x0000000000007941 */ /* 0x000fea0003800200 */
.L_x_15:
        /* <DEDUP_REMOVED lines=12> */
.L_x_19:
[----:B01234-:R-:W-:-:S05]  /*0d40*/  VIADD R13, R22, 0xfffffffb ;  /* 0xfffffffb160d7836 */ /* 0x01ffca0000000000 */
[----:B------:R0:W-:Y:S01]  /*0d50*/  ST.E.U8 desc[UR36][R16.64+0x8], R13 ;  /* 0x0000080d10007985 */ /* 0x0001e2000c101124 */
[----:B------:R-:W-:-:S07]  /*0d60*/  PRMT R5, R13, 0x7610, R5 ;  /* 0x000076100d057816 */ /* 0x000fce0000000005 */
.L_x_20:
[----:B------:R-:W-:Y:S05]  /*0d70*/  BSYNC.RECONVERGENT B0 ;  /* 0x0000000000007941 */ /* 0x000fea0003800200 */
.L_x_18:
        /* <DEDUP_REMOVED lines=12> */
.L_x_22:
[----:B01234-:R-:W-:-:S05]  /*0e40*/  VIADD R13, R22, 0xfffffff3 ;  /* 0xfffffff3160d7836 */ /* 0x01ffca0000000000 */
[----:B------:R0:W-:Y:S01]  /*0e50*/  ST.E.U8 desc[UR36][R16.64+0x9], R13 ;  /* 0x0000090d10007985 */ /* 0x0001e2000c101124 */
[----:B------:R-:W-:-:S07]  /*0e60*/  PRMT R12, R13, 0x7610, R12 ;  /* 0x000076100d0c7816 */ /* 0x000fce000000000c */
.L_x_23:
[----:B------:R-:W-:Y:S05]  /*0e70*/  BSYNC.RECONVERGENT B0 ;  /* 0x0000000000007941 */ /* 0x000fea0003800200 */
.L_x_21:
[----:B------:R-:W5:Y:S02]  /*0e80*/  LDC.64 R14, c[0x0][0x390] ;  /* 0x0000e400ff0e7b82 */ /* 0x000f640000000a00 */
[----:B-----5:R-:W5:Y:S01]  /*0e90*/  LDG.E.U8 R2, desc[UR36][R14.64] ;  /* 0x000000240e027981 */ /* 0x020f62000c1e1100 */
[----:B------:R-:W-:-:S04]  /*0ea0*/  LOP3.LUT R3, R3, 0xff, RZ, 0xc0, !PT ;  /* 0x000000ff03037812 */ /* 0x000fc800078ec0ff */
[----:B-----5:R-:W-:-:S13]  /*0eb0*/  ISETP.NE.AND P0, PT, R3, R2, PT ;  /* 0x000000020300720c */ /* 0x020fda0003f05270 */
[----:B------:R-:W-:Y:S05]  /*0ec0*/  @P0 BRA `(.L_x_24) ;  /* 0x0000000000cc0947 */ /* 0x000fea0003800000 */
[----:B------:R-:W5:Y:S01]  /*0ed0*/  LDG.E.U8 R2, desc[UR36][R14.64+0x1] ;  /* 0x000001240e027981 */ /* 0x000f62000c1e1100 */
[----:B------:R-:W-:Y:S01]  /*0ee0*/  LOP3.LUT R3, R0, 0xff, RZ, 0xc0, !PT ;  /* 0x000000ff00037812 */ /* 0x000fe200078ec0ff */
[----:B------:R-:W-:Y:S03]  /*0ef0*/  BSSY.RECONVERGENT B6, `(.L_x_24) ;  /* 0x0000030000067945 */ /* 0x000fe60003800200 */
[----:B-----5:R-:W-:-:S13]  /*0f00*/  ISETP.NE.AND P0, PT, R3, R2, PT ;  /* 0x000000020300720c */ /* 0x020fda0003f05270 */
[----:B------:R-:W-:Y:S05]  /*0f10*/  @P0 BRA `(.L_x_25) ;  /* 0x0000000000b40947 */ /* 0x000fea0003800000 */
[----:B------:R-:W5:Y:S01]  /*0f20*/  LDG.E.U8 R0, desc[UR36][R14.64+0x2] ;  /* 0x000002240e007981 */ /* 0x000f62000c1e1100 */
[----:B------:R-:W-:-:S04]  /*0f30*/  LOP3.LUT R3, R6, 0xff, RZ, 0xc0, !PT ;  /* 0x000000ff06037812 */ /* 0x000fc800078ec0ff */
        /* <DEDUP_REMOVED lines=30> */
[----:B------:R-:W5:Y:S02]  /*1120*/  LDG.E.U8 R14, desc[UR36][R14.64+0xa] ;  /* 0x00000a240e0e7981 */ /* 0x000f64000c1e1100 */
[----:B-----5:R-:W-:-:S13]  /*1130*/  ISETP.NE.AND P0, PT, R14, RZ, PT ;  /* 0x000000ff0e00720c */ /* 0x020fda0003f05270 */
[----:B------:R-:W-:Y:S05]  /*1140*/  @P0 BRA `(.L_x_25) ;  /* 0x0000000000280947 */ /* 0x000fea0003800000 */
[----:B------:R-:W-:Y:S01]  /*1150*/  MOV R0, 0x8 ;  /* 0x0000000800007802 */ /* 0x000fe20000000f00 */
[----:B------:R0:W-:Y:S01]  /*1160*/  STL.64 [R1+0x8], R18 ;  /* 0x0000081201007387 */ /* 0x0001e20000100a00 */
[----:B------:R-:W5:Y:S01]  /*1170*/  LDCU.64 UR4, c[0x4][0x18] ;  /* 0x01000300ff0477ac */ /* 0x000f620008000a00 */
[----:B------:R-:W-:Y:S01]  /*1180*/  IADD3 R6, P0, PT, R18, 0x8, RZ ;  /* 0x0000000812067810 */ /* 0x000fe20007f1e0ff */
[----:B------:R0:W0:Y:S04]  /*1190*/  LDC.64 R2, c[0x4][R0] ;  /* 0x0100000000027b82 */ /* 0x0000280000000a00 */
[----:B------:R-:W-:Y:S02]  /*11a0*/  IMAD.X R7, RZ, RZ, R19, P0 ;  /* 0x000000ffff077224 */ /* 0x000fe400000e0613 */
[----:B-----5:R-:W-:-:S02]  /*11b0*/  IMAD.U32 R4, RZ, RZ, UR4 ;  /* 0x00000004ff047e24 */ /* 0x020fc4000f8e00ff */
[----:B------:R-:W-:-:S07]  /*11c0*/  IMAD.U32 R5, RZ, RZ, UR5 ;  /* 0x00000005ff057e24 */ /* 0x000fce000f8e00ff */
[----:B------:R-:W-:-:S07]  /*11d0*/  LEPC R20, `(.L_x_25) ;  /* 0x000000001014794e */ /* 0x000fce0000000000 */
[----:B01234-:R-:W-:Y:S05]  /*11e0*/  CALL.ABS.NOINC R2 ;  /* 0x0000000002007343 */ /* 0x01ffea0003c00000 */
.L_x_25:
[----:B------:R-:W-:Y:S05]  /*11f0*/  BSYNC.RECONVERGENT B6 ;  /* 0x0000000000067941 */ /* 0x000fea0003800200 */
.L_x_24:
[----:B------:R-:W-:Y:S01]  /*1200*/  MOV R0, 0x10 ;  /* 0x0000001000007802 */ /* 0x000fe20000000f00 */
[----:B------:R-:W-:Y:S02]  /*1210*/  IMAD.MOV.U32 R4, RZ, RZ, R16 ;  /* 0x000000ffff047224 */ /* 0x000fe400078e0010 */
[----:B------:R-:W-:Y:S01]  /*1220*/  IMAD.MOV.U32 R5, RZ, RZ, R17 ;  /* 0x000000ffff057224 */ /* 0x000fe200078e0011 */
[----:B------:R0:W0:Y:S06]  /*1230*/  LDC.64 R2, c[0x4][R0] ;  /* 0x0100000000027b82 */ /* 0x00002c0000000a00 */
[----:B------:R-:W-:-:S07]  /*1240*/  LEPC R20, `(.L_x_26) ;  /* 0x000000001014794e */ /* 0x000fce0000000000 */
[----:B01234-:R-:W-:Y:S05]  /*1250*/  CALL.ABS.NOINC R2 ;  /* 0x0000000002007343 */ /* 0x01ffea0003c00000 */
.L_x_26:
[----:B------:R-:W-:Y:S05]  /*1260*/  EXIT ;  /* 0x000000000000794d */ /* 0x000fea0003800000 */
.L_x_27:
[----:B------:R-:W-:-:S00]  /*1270*/  BRA `(.L_x_27) ;  /* 0xfffffffc00fc7947 */ /* 0x000fc0000383ffff */
[----:B------:R-:W-:-:S00]  /*1280*/  NOP ;  /* 0x0000000000007918 */ /* 0x000fc00000000000 */
[----:B------:R-:W-:-:S00]  /*1290*/  NOP ;  /* 0x0000000000007918 */ /* 0x000fc00000000000 */
[----:B------:R-:W-:-:S00]  /*12a0*/  NOP ;  /* 0x0000000000007918 */ /* 0x000fc00000000000 */
[----:B------:R-:W-:-:S00]  /*12b0*/  NOP ;  /* 0x0000000000007918 */ /* 0x000fc00000000000 */
[----:B------:R-:W-:-:S00]  /*12c0*/  NOP ;  /* 0x0000000000007918 */ /* 0x000fc00000000000 */
[----:B------:R-:W-:-:S00]  /*12d0*/  NOP ;  /* 0x0000000000007918 */ /* 0x000fc00000000000 */
[----:B------:R-:W-:-:S00]  /*12e0*/  NOP ;  /* 0x0000000000007918 */ /* 0x000fc00000000000 */
[----:B------:R-:W-:-:S00]  /*12f0*/  NOP ;  /* 0x0000000000007918 */ /* 0x000fc00000000000 */
.L_x_28:


//--------------------- .nv.global.init           --------------------------
	.section	.nv.global.init,"aw",@progbits
.nv.global.init:
	.type		$str,@object
	.size		$str,(.L_0 - $str)
$str:
        /*0000*/ 	.byte	0x44, 0x65, 0x63, 0x72, 0x79, 0x70, 0x74, 0x65, 0x64, 0x20, 0x50, 0x61, 0x73, 0x73, 0x77, 0x6f
        /*0010*/ 	.byte	0x72, 0x64, 0x3a, 0x20, 0x25, 0x73, 0x0a, 0x00
.L_0:


//--------------------- .nv.shared.reserved.0     --------------------------
	.section	.nv.shared.reserved.0,"aw",@nobits
	.weak		__nv_reservedSMEM_offset_0_alias
	.size		__nv_reservedSMEM_offset_0_alias, 0, 64
	.other		__nv_reservedSMEM_offset_0_alias,@"STO_CUDA_RESERVED_SHARED STV_DEFAULT"
__nv_reservedSMEM_offset_0_alias:
	.zero		0
	.zero		64


//--------------------- .nv.constant0._Z5crackPcS_S_ --------------------------
	.section	.nv.constant0._Z5crackPcS_S_,"a",@progbits
	.sectionflags	@""
	.align	4
.nv.constant0._Z5crackPcS_S_:
	.zero		920


//--------------------- SYMBOLS --------------------------

	.type		.nv.reservedSmem.offset0,@object
	.size		.nv.reservedSmem.offset0,0x4
	.type		malloc,@function
	.type		vprintf,@function
	.type		free,@function
